//
// Generated by NVIDIA NVVM Compiler
//
// Compiler Build ID: CL-36424714
// Cuda compilation tools, release 13.0, V13.0.88
// Based on NVVM 20.0.0
//

.version 9.0
.target sm_100
.address_size 64

	// .globl	_Z16printThreadIndexPiii
.extern .func  (.param .b32 func_retval0) vprintf
(
	.param .b64 vprintf_param_0,
	.param .b64 vprintf_param_1
)
;
.global .align 1 .b8 $str[81] = {116, 104, 114, 101, 97, 100, 95, 105, 100, 32, 40, 37, 100, 32, 37, 100, 41, 32, 98, 108, 111, 99, 107, 95, 105, 100, 32, 40, 37, 100, 32, 37, 100, 41, 32, 99, 111, 111, 114, 100, 105, 110, 97, 116, 101, 32, 40, 37, 100, 32, 37, 100, 41, 32, 103, 108, 111, 98, 97, 108, 32, 105, 110, 100, 101, 120, 32, 37, 50, 100, 32, 105, 118, 97, 108, 32, 37, 50, 100, 10};
.global .align 1 .b8 $str$1[86] = {116, 104, 114, 101, 97, 100, 73, 100, 120, 58, 32, 40, 37, 100, 32, 37, 100, 32, 37, 100, 41, 32, 98, 108, 111, 99, 107, 73, 100, 120, 58, 32, 40, 37, 100, 32, 37, 100, 32, 37, 100, 41, 32, 32, 98, 108, 111, 99, 107, 68, 105, 109, 58, 32, 40, 37, 100, 32, 37, 100, 32, 37, 100, 41, 32, 103, 114, 105, 100, 68, 105, 109, 58, 32, 40, 37, 100, 32, 37, 100, 32, 37, 100, 41, 10};

.visible .entry _Z16printThreadIndexPiii(
	.param .u64 .ptr .align 1 _Z16printThreadIndexPiii_param_0,
	.param .u32 _Z16printThreadIndexPiii_param_1,
	.param .u32 _Z16printThreadIndexPiii_param_2
)
{
	.local .align 16 .b8 	__local_depot0[32];
	.reg .b64 	%SP;
	.reg .b64 	%SPL;
	.reg .b32 	%r<14>;
	.reg .b64 	%rd<9>;

	mov.u64 	%SPL, __local_depot0;
	cvta.local.u64 	%SP, %SPL;
	ld.param.u64 	%rd1, [_Z16printThreadIndexPiii_param_0];
	ld.param.u32 	%r1, [_Z16printThreadIndexPiii_param_1];
	cvta.to.global.u64 	%rd2, %rd1;
	add.u64 	%rd3, %SP, 0;
	add.u64 	%rd4, %SPL, 0;
	mov.u32 	%r2, %ctaid.x;
	mov.u32 	%r3, %ntid.x;
	mov.u32 	%r4, %tid.x;
	mad.lo.s32 	%r5, %r2, %r3, %r4;
	mov.u32 	%r6, %ctaid.y;
	mov.u32 	%r7, %ntid.y;
	mov.u32 	%r8, %tid.y;
	mad.lo.s32 	%r9, %r6, %r7, %r8;
	mad.lo.s32 	%r10, %r1, %r9, %r5;
	mul.wide.s32 	%rd5, %r10, 4;
	add.s64 	%rd6, %rd2, %rd5;
	ld.global.u32 	%r11, [%rd6];
	st.local.v4.u32 	[%rd4], {%r4, %r8, %r2, %r6};
	st.local.v4.u32 	[%rd4+16], {%r5, %r9, %r10, %r11};
	mov.u64 	%rd7, $str;
	cvta.global.u64 	%rd8, %rd7;
	{ // callseq 0, 0
	.param .b64 param0;
	st.param.b64 	[param0], %rd8;
	.param .b64 param1;
	st.param.b64 	[param1], %rd3;
	.param .b32 retval0;
	call.uni (retval0), 
	vprintf, 
	(
	param0, 
	param1
	);
	ld.param.b32 	%r12, [retval0];
	} // callseq 0
	ret;

}
	// .globl	_Z16checkThreadIndexv
.visible .entry _Z16checkThreadIndexv()
{
	.local .align 16 .b8 	__local_depot1[48];
	.reg .b64 	%SP;
	.reg .b64 	%SPL;
	.reg .b32 	%r<15>;
	.reg .b64 	%rd<5>;

	mov.u64 	%SPL, __local_depot1;
	cvta.local.u64 	%SP, %SPL;
	add.u64 	%rd1, %SP, 0;
	add.u64 	%rd2, %SPL, 0;
	mov.u32 	%r1, %tid.x;
	mov.u32 	%r2, %tid.y;
	mov.u32 	%r3, %tid.z;
	mov.u32 	%r4, %ctaid.x;
	mov.u32 	%r5, %ctaid.y;
	mov.u32 	%r6, %ctaid.z;
	mov.u32 	%r7, %ntid.x;
	mov.u32 	%r8, %ntid.y;
	mov.u32 	%r9, %ntid.z;
	mov.u32 	%r10, %nctaid.x;
	mov.u32 	%r11, %nctaid.y;
	mov.u32 	%r12, %nctaid.z;
	st.local.v4.u32 	[%rd2], {%r1, %r2, %r3, %r4};
	st.local.v4.u32 	[%rd2+16], {%r5, %r6, %r7, %r8};
	st.local.v4.u32 	[%rd2+32], {%r9, %r10, %r11, %r12};
	mov.u64 	%rd3, $str$1;
	cvta.global.u64 	%rd4, %rd3;
	{ // callseq 1, 0
	.param .b64 param0;
	st.param.b64 	[param0], %rd4;
	.param .b64 param1;
	st.param.b64 	[param1], %rd1;
	.param .b32 retval0;
	call.uni (retval0), 
	vprintf, 
	(
	param0, 
	param1
	);
	ld.param.b32 	%r13, [retval0];
	} // callseq 1
	ret;

}


// ===== COMPILED SASS (sm_100) =====

	.target	sm_100

	.elftype	@"ET_EXEC"


//--------------------- .note.nv.tkinfo           --------------------------
	.section	.note.nv.tkinfo,"",@"SHT_NOTE"
	.sectionflags	@"SHF_NOTE_NV_TKINFO"
	.tkinfo
        /*0018*/ 	.word	0x00000002
        /*0030*/ 	.string	""
        /*0030*/ 	.string	"ptxas"
        /*0030*/ 	.string	"Cuda compilation tools, release 13.0, V13.0.88"
        /*0030*/ 	.string	"Build cuda_13.0.r13.0/compiler.36424714_0"
        /*0030*/ 	.string	"-arch sm_100 -m 64 "



//--------------------- .note.nv.cuinfo           --------------------------
	.section	.note.nv.cuinfo,"",@"SHT_NOTE"
	.sectionflags	@"SHF_NOTE_NV_CUINFO"
        /*0018*/ 	.short	0x0002
        /*001a*/ 	.short	0x0064
        /*001c*/ 	.short	0x0082
	.zero		2


//--------------------- .nv.info                  --------------------------
	.section	.nv.info,"",@"SHT_CUDA_INFO"
	.align	4


	//----- nvinfo : EIATTR_REGCOUNT
	.align		4
        /*0000*/ 	.byte	0x04, 0x2f
        /*0002*/ 	.short	(.L_3 - .L_2)
	.align		4
.L_2:
        /*0004*/ 	.word	index@(_Z16printThreadIndexPiii)
        /*0008*/ 	.word	0x00000018


	//----- nvinfo : EIATTR_FRAME_SIZE
	.align		4
.L_3:
        /*000c*/ 	.byte	0x04, 0x11
        /*000e*/ 	.short	(.L_5 - .L_4)
	.align		4
.L_4:
        /*0010*/ 	.word	index@(_Z16printThreadIndexPiii)
        /*0014*/ 	.word	0x00000020


	//----- nvinfo : EIATTR_REGCOUNT
	.align		4
.L_5:
        /*0018*/ 	.byte	0x04, 0x2f
        /*001a*/ 	.short	(.L_7 - .L_6)
	.align		4
.L_6:
        /*001c*/ 	.word	index@(_Z16checkThreadIndexv)
        /*0020*/ 	.word	0x00000018


	//----- nvinfo : EIATTR_FRAME_SIZE
	.align		4
.L_7:
        /*0024*/ 	.byte	0x04, 0x11
        /*0026*/ 	.short	(.L_9 - .L_8)
	.align		4
.L_8:
        /*0028*/ 	.word	index@(_Z16checkThreadIndexv)
        /*002c*/ 	.word	0x00000030


	//----- nvinfo : EIATTR_MIN_STACK_SIZE
	.align		4
.L_9:
        /*0030*/ 	.byte	0x04, 0x12
        /*0032*/ 	.short	(.L_11 - .L_10)
	.align		4
.L_10:
        /*0034*/ 	.word	index@(_Z16checkThreadIndexv)
        /*0038*/ 	.word	0x00000030


	//----- nvinfo : EIATTR_MIN_STACK_SIZE
	.align		4
.L_11:
        /*003c*/ 	.byte	0x04, 0x12
        /*003e*/ 	.short	(.L_13 - .L_12)
	.align		4
.L_12:
        /*0040*/ 	.word	index@(_Z16printThreadIndexPiii)
        /*0044*/ 	.word	0x00000020
.L_13:


//--------------------- .nv.compat                --------------------------
	.section	.nv.compat,"",@"SHT_CUDA_COMPAT_INFO"
	.align	4
        /*0000*/ 	.byte	0x02, 0x09, 0x00, 0x00, 0x02, 0x02, 0x01, 0x00, 0x02, 0x05, 0x05, 0x00, 0x03, 0x07, 0x01, 0x01
        /*0010*/ 	.byte	0x02, 0x03, 0x00, 0x00, 0x02, 0x06, 0x01, 0x00, 0x04, 0x0b, 0x08, 0x00, 0x09, 0x00, 0x00, 0x00
        /*0020*/ 	.byte	0x00, 0x00, 0x00, 0x00


//--------------------- .nv.info._Z16checkThreadIndexv --------------------------
	.section	.nv.info._Z16checkThreadIndexv,"",@"SHT_CUDA_INFO"
	.sectionflags	@""
	.align	4


	//----- nvinfo : EIATTR_CUDA_API_VERSION
	.align		4
        /*0000*/ 	.byte	0x04, 0x37
        /*0002*/ 	.short	(.L_15 - .L_14)
.L_14:
        /*0004*/ 	.word	0x00000082


	//----- nvinfo : EIATTR_SPARSE_MMA_MASK
	.align		4
.L_15:
        /*0008*/ 	.byte	0x03, 0x50
        /*000a*/ 	.short	0x0000


	//----- nvinfo : EIATTR_MAXREG_COUNT
	.align		4
        /*000c*/ 	.byte	0x03, 0x1b
        /*000e*/ 	.short	0x00ff


	//----- nvinfo : EIATTR_EXTERNS
	.align		4
        /*0010*/ 	.byte	0x04, 0x0f
        /*0012*/ 	.short	(.L_17 - .L_16)


	//   ....[0]....
	.align		4
.L_16:
        /*0014*/ 	.word	index@(vprintf)


	//----- nvinfo : EIATTR_MERCURY_ISA_VERSION
	.align		4
.L_17:
        /*0018*/ 	.byte	0x03, 0x5f
        /*001a*/ 	.short	0x0101


	//----- nvinfo : EIATTR_VRC_CTA_INIT_COUNT
	.align		4
        /*001c*/ 	.byte	0x02, 0x4a
	.zero		1
	.zero		1


	//----- nvinfo : EIATTR_SYSCALL_OFFSETS
	.align		4
        /*0020*/ 	.byte	0x04, 0x46
        /*0022*/ 	.short	(.L_19 - .L_18)


	//   ....[0]....
.L_18:
        /*0024*/ 	.word	0x000001b0


	//----- nvinfo : EIATTR_EXIT_INSTR_OFFSETS
	.align		4
.L_19:
        /*0028*/ 	.byte	0x04, 0x1c
        /*002a*/ 	.short	(.L_21 - .L_20)


	//   ....[0]....
.L_20:
        /*002c*/ 	.word	0x000001c0


	//----- nvinfo : EIATTR_SW_WAR
	.align		4
.L_21:
        /*0030*/ 	.byte	0x04, 0x36
        /*0032*/ 	.short	(.L_23 - .L_22)
.L_22:
        /*0034*/ 	.word	0x00000008
.L_23:


//--------------------- .nv.info._Z16printThreadIndexPiii --------------------------
	.section	.nv.info._Z16printThreadIndexPiii,"",@"SHT_CUDA_INFO"
	.sectionflags	@""
	.align	4


	//----- nvinfo : EIATTR_CUDA_API_VERSION
	.align		4
        /*0000*/ 	.byte	0x04, 0x37
        /*0002*/ 	.short	(.L_25 - .L_24)
.L_24:
        /*0004*/ 	.word	0x00000082


	//----- nvinfo : EIATTR_KPARAM_INFO
	.align		4
.L_25:
        /*0008*/ 	.byte	0x04, 0x17
        /*000a*/ 	.short	(.L_27 - .L_26)
.L_26:
        /*000c*/ 	.word	0x00000000
        /*0010*/ 	.short	0x0002
        /*0012*/ 	.short	0x000c
        /*0014*/ 	.byte	0x00, 0xf0, 0x11, 0x00


	//----- nvinfo : EIATTR_KPARAM_INFO
	.align		4
.L_27:
        /*0018*/ 	.byte	0x04, 0x17
        /*001a*/ 	.short	(.L_29 - .L_28)
.L_28:
        /*001c*/ 	.word	0x00000000
        /*0020*/ 	.short	0x0001
        /*0022*/ 	.short	0x0008
        /*0024*/ 	.byte	0x00, 0xf0, 0x11, 0x00


	//----- nvinfo : EIATTR_KPARAM_INFO
	.align		4
.L_29:
        /*0028*/ 	.byte	0x04, 0x17
        /*002a*/ 	.short	(.L_31 - .L_30)
.L_30:
        /*002c*/ 	.word	0x00000000
        /*0030*/ 	.short	0x0000
        /*0032*/ 	.short	0x0000
        /*0034*/ 	.byte	0x00, 0xf5, 0x21, 0x00


	//----- nvinfo : EIATTR_SPARSE_MMA_MASK
	.align		4
.L_31:
        /*0038*/ 	.byte	0x03, 0x50
        /*003a*/ 	.short	0x0000


	//----- nvinfo : EIATTR_MAXREG_COUNT
	.align		4
        /*003c*/ 	.byte	0x03, 0x1b
        /*003e*/ 	.short	0x00ff


	//----- nvinfo : EIATTR_EXTERNS
	.align		4
        /*0040*/ 	.byte	0x04, 0x0f
        /*0042*/ 	.short	(.L_33 - .L_32)


	//   ....[0]....
	.align		4
.L_32:
        /*0044*/ 	.word	index@(vprintf)


	//----- nvinfo : EIATTR_MERCURY_ISA_VERSION
	.align		4
.L_33:
        /*0048*/ 	.byte	0x03, 0x5f
        /*004a*/ 	.short	0x0101


	//----- nvinfo : EIATTR_VRC_CTA_INIT_COUNT
	.align		4
        /*004c*/ 	.byte	0x02, 0x4a
	.zero		1
	.zero		1


	//----- nvinfo : EIATTR_SYSCALL_OFFSETS
	.align		4
        /*0050*/ 	.byte	0x04, 0x46
        /*0052*/ 	.short	(.L_35 - .L_34)


	//   ....[0]....
.L_34:
        /*0054*/ 	.word	0x000001c0


	//----- nvinfo : EIATTR_EXIT_INSTR_OFFSETS
	.align		4
.L_35:
        /*0058*/ 	.byte	0x04, 0x1c
        /*005a*/ 	.short	(.L_37 - .L_36)


	//   ....[0]....
.L_36:
        /*005c*/ 	.word	0x000001d0


	//----- nvinfo : EIATTR_CBANK_PARAM_SIZE
	.align		4
.L_37:
        /*0060*/ 	.byte	0x03, 0x19
        /*0062*/ 	.short	0x0010


	//----- nvinfo : EIATTR_PARAM_CBANK
	.align		4
        /*0064*/ 	.byte	0x04, 0x0a
        /*0066*/ 	.short	(.L_39 - .L_38)
	.align		4
.L_38:
        /*0068*/ 	.word	index@(.nv.constant0._Z16printThreadIndexPiii)
        /*006c*/ 	.short	0x0380
        /*006e*/ 	.short	0x0010


	//----- nvinfo : EIATTR_SW_WAR
	.align		4
.L_39:
        /*0070*/ 	.byte	0x04, 0x36
        /*0072*/ 	.short	(.L_41 - .L_40)
.L_40:
        /*0074*/ 	.word	0x00000008
.L_41:


//--------------------- .nv.callgraph             --------------------------
	.section	.nv.callgraph,"",@"SHT_CUDA_CALLGRAPH"
	.align	4
	.sectionentsize	8
	.align		4
        /*0000*/ 	.word	0x00000000
	.align		4
        /*0004*/ 	.word	0xffffffff
	.align		4
        /*0008*/ 	.word	index@(_Z16checkThreadIndexv)
	.align		4
        /*000c*/ 	.word	index@(vprintf)
	.align		4
        /*0010*/ 	.word	index@(_Z16printThreadIndexPiii)
	.align		4
        /*0014*/ 	.word	index@(vprintf)
	.align		4
        /*0018*/ 	.word	0x00000000
	.align		4
        /*001c*/ 	.word	0xfffffffe
	.align		4
        /*0020*/ 	.word	0x00000000
	.align		4
        /*0024*/ 	.word	0xfffffffd
	.align		4
        /*0028*/ 	.word	0x00000000
	.align		4
        /*002c*/ 	.word	0xfffffffc


//--------------------- .nv.constant4             --------------------------
	.section	.nv.constant4,"a",@progbits
	.align	8
	.align		8
.nv.constant4:
        /*0000*/ 	.dword	vprintf
	.align		8
        /*0008*/ 	.dword	$str
	.align		8
        /*0010*/ 	.dword	$str$1


//--------------------- .text._Z16checkThreadIndexv --------------------------
	.section	.text._Z16checkThreadIndexv,"ax",@progbits
	.align	128
        .global         _Z16checkThreadIndexv
        .type           _Z16checkThreadIndexv,@function
        .size           _Z16checkThreadIndexv,(.L_x_4 - _Z16checkThreadIndexv)
        .other          _Z16checkThreadIndexv,@"STO_CUDA_ENTRY STV_DEFAULT"
_Z16checkThreadIndexv:
.text._Z16checkThreadIndexv:
[----:B------:R-:W0:Y:S01]  /*0000*/  LDC R1, c[0x0][0x37c] ;  /* 0x0000df00ff017b82 */ /* 0x000e220000000800 */
[----:B------:R-:W1:Y:S01]  /*0010*/  S2R R8, SR_TID.X ;  /* 0x0000000000087919 */ /* 0x000e620000002100 */
[----:B------:R-:W2:Y:S06]  /*0020*/  LDCU UR5, c[0x0][0x2fc] ;  /* 0x00005f80ff0577ac */ /* 0x000eac0008000800 */
[----:B------:R-:W3:Y:S01]  /*0030*/  LDC R14, c[0x0][0x360] ;  /* 0x0000d800ff0e7b82 */ /* 0x000ee20000000800 */
[----:B0-----:R-:W-:Y:S01]  /*0040*/  VIADD R1, R1, 0xffffffd0 ;  /* 0xffffffd001017836 */ /* 0x001fe20000000000 */
[----:B------:R-:W1:Y:S01]  /*0050*/  S2R R9, SR_TID.Y ;  /* 0x0000000000097919 */ /* 0x000e620000002200 */
[----:B------:R-:W-:Y:S01]  /*0060*/  MOV R0, 0x0 ;  /* 0x0000000000007802 */ /* 0x000fe20000000f00 */
[----:B------:R-:W0:Y:S01]  /*0070*/  LDCU UR4, c[0x0][0x2f8] ;  /* 0x00005f00ff0477ac */ /* 0x000e220008000800 */
[----:B------:R-:W1:Y:S03]  /*0080*/  S2R R10, SR_TID.Z ;  /* 0x00000000000a7919 */ /* 0x000e660000002300 */
[----:B------:R-:W3:Y:S01]  /*0090*/  LDC R15, c[0x0][0x364] ;  /* 0x0000d900ff0f7b82 */ /* 0x000ee20000000800 */
[----:B------:R-:W4:Y:S01]  /*00a0*/  LDCU.64 UR6, c[0x4][0x10] ;  /* 0x01000200ff0677ac */ /* 0x000f220008000a00 */
[----:B------:R-:W1:Y:S01]  /*00b0*/  S2R R11, SR_CTAID.X ;  /* 0x00000000000b7919 */ /* 0x000e620000002500 */
[----:B------:R-:W3:Y:S05]  /*00c0*/  S2R R12, SR_CTAID.Y ;  /* 0x00000000000c7919 */ /* 0x000eea0000002600 */
[----:B------:R-:W5:Y:S01]  /*00d0*/  LDC R16, c[0x0][0x368] ;  /* 0x0000da00ff107b82 */ /* 0x000f620000000800 */
[----:B------:R-:W3:Y:S01]  /*00e0*/  S2R R13, SR_CTAID.Z ;  /* 0x00000000000d7919 */ /* 0x000ee20000002700 */
[----:B0-----:R-:W-:-:S06]  /*00f0*/  IADD3 R6, P0, PT, R1, UR4, RZ ;  /* 0x0000000401067c10 */ /* 0x001fcc000ff1e0ff */
[----:B------:R-:W5:Y:S01]  /*0100*/  LDC R17, c[0x0][0x370] ;  /* 0x0000dc00ff117b82 */ /* 0x000f620000000800 */
[----:B----4-:R-:W-:Y:S01]  /*0110*/  IMAD.U32 R4, RZ, RZ, UR6 ;  /* 0x00000006ff047e24 */ /* 0x010fe2000f8e00ff */
[----:B------:R-:W-:Y:S01]  /*0120*/  MOV R5, UR7 ;  /* 0x0000000700057c02 */ /* 0x000fe20008000f00 */
[----:B--2---:R-:W-:-:S05]  /*0130*/  IMAD.X R7, RZ, RZ, UR5, P0 ;  /* 0x00000005ff077e24 */ /* 0x004fca00080e06ff */
[----:B------:R-:W5:Y:S08]  /*0140*/  LDC R18, c[0x0][0x374] ;  /* 0x0000dd00ff127b82 */ /* 0x000f700000000800 */
[----:B------:R-:W5:Y:S01]  /*0150*/  LDC R19, c[0x0][0x378] ;  /* 0x0000de00ff137b82 */ /* 0x000f620000000800 */
[----:B-1----:R0:W-:Y:S07]  /*0160*/  STL.128 [R1], R8 ;  /* 0x0000000801007387 */ /* 0x0021ee0000100c00 */
[----:B------:R0:W1:Y:S01]  /*0170*/  LDC.64 R2, c[0x4][R0] ;  /* 0x0100000000027b82 */ /* 0x0000620000000a00 */
[----:B---3--:R0:W-:Y:S04]  /*0180*/  STL.128 [R1+0x10], R12 ;  /* 0x0000100c01007387 */ /* 0x0081e80000100c00 */
[----:B-----5:R0:W-:Y:S02]  /*0190*/  STL.128 [R1+0x20], R16 ;  /* 0x0000201001007387 */ /* 0x0201e40000100c00 */
[----:B------:R-:W-:-:S07]  /*01a0*/  LEPC R20, `(.L_x_0) ;  /* 0x000000001014794e */ /* 0x000fce0000000000 */
[----:B01----:R-:W-:Y:S05]  /*01b0*/  CALL.ABS.NOINC R2 ;  /* 0x0000000002007343 */ /* 0x003fea0003c00000 */
.L_x_0:
[----:B------:R-:W-:Y:S05]  /*01c0*/  EXIT ;  /* 0x000000000000794d */ /* 0x000fea0003800000 */
.L_x_1:
[----:B------:R-:W-:-:S00]  /*01d0*/  BRA `(.L_x_1) ;  /* 0xfffffffc00fc7947 */ /* 0x000fc0000383ffff */
[----:B------:R-:W-:-:S00]  /*01e0*/  NOP ;  /* 0x0000000000007918 */ /* 0x000fc00000000000 */
        /* <DEDUP_REMOVED lines=9> */
.L_x_4:


//--------------------- .text._Z16printThreadIndexPiii --------------------------
	.section	.text._Z16printThreadIndexPiii,"ax",@progbits
	.align	128
        .global         _Z16printThreadIndexPiii
        .type           _Z16printThreadIndexPiii,@function
        .size           _Z16printThreadIndexPiii,(.L_x_5 - _Z16printThreadIndexPiii)
        .other          _Z16printThreadIndexPiii,@"STO_CUDA_ENTRY STV_DEFAULT"
_Z16printThreadIndexPiii:
.text._Z16printThreadIndexPiii:
[----:B------:R-:W0:Y:S01]  /*0000*/  LDC R1, c[0x0][0x37c] ;  /* 0x0000df00ff017b82 */ /* 0x000e220000000800 */
[----:B------:R-:W1:Y:S01]  /*0010*/  S2R R18, SR_CTAID.X ;  /* 0x0000000000127919 */ /* 0x000e620000002500 */
[----:B------:R-:W2:Y:S06]  /*0020*/  LDCU UR6, c[0x0][0x2fc] ;  /* 0x00005f80ff0677ac */ /* 0x000eac0008000800 */
[----:B------:R-:W3:Y:S01]  /*0030*/  LDC.64 R2, c[0x0][0x380] ;  /* 0x0000e000ff027b82 */ /* 0x000ee20000000a00 */
[----:B0-----:R-:W-:Y:S01]  /*0040*/  IADD3 R1, PT, PT, R1, -0x20, RZ ;  /* 0xffffffe001017810 */ /* 0x001fe20007ffe0ff */
[----:B------:R-:W1:Y:S01]  /*0050*/  S2R R16, SR_TID.X ;  /* 0x0000000000107919 */ /* 0x000e620000002100 */
[----:B------:R-:W1:Y:S01]  /*0060*/  LDCU UR7, c[0x0][0x360] ;  /* 0x00006c00ff0777ac */ /* 0x000e620008000800 */
[----:B------:R-:W0:Y:S01]  /*0070*/  S2R R19, SR_CTAID.Y ;  /* 0x0000000000137919 */ /* 0x000e220000002600 */
[----:B------:R-:W0:Y:S01]  /*0080*/  LDCU UR8, c[0x0][0x364] ;  /* 0x00006c80ff0877ac */ /* 0x000e220008000800 */
[----:B------:R-:W0:Y:S01]  /*0090*/  S2R R17, SR_TID.Y ;  /* 0x0000000000117919 */ /* 0x000e220000002200 */
[----:B------:R-:W4:Y:S01]  /*00a0*/  LDCU UR9, c[0x0][0x388] ;  /* 0x00007100ff0977ac */ /* 0x000f220008000800 */
[----:B------:R-:W5:Y:S01]  /*00b0*/  LDCU.64 UR4, c[0x0][0x358] ;  /* 0x00006b00ff0477ac */ /* 0x000f620008000a00 */
[----:B-1----:R-:W-:-:S02]  /*00c0*/  IMAD R8, R18, UR7, R16 ;  /* 0x0000000712087c24 */ /* 0x002fc4000f8e0210 */
[----:B0-----:R-:W-:-:S04]  /*00d0*/  IMAD R9, R19, UR8, R17 ;  /* 0x0000000813097c24 */ /* 0x001fc8000f8e0211 */
[----:B----4-:R-:W-:Y:S01]  /*00e0*/  IMAD R10, R9, UR9, R8 ;  /* 0x00000009090a7c24 */ /* 0x010fe2000f8e0208 */
[----:B------:R-:W-:Y:S01]  /*00f0*/  MOV R0, 0x0 ;  /* 0x0000000000007802 */ /* 0x000fe20000000f00 */
[----:B------:R0:W-:Y:S01]  /*0100*/  STL.128 [R1], R16 ;  /* 0x0000001001007387 */ /* 0x0001e20000100c00 */
[----:B------:R-:W1:Y:S01]  /*0110*/  LDCU.64 UR8, c[0x4][0x8] ;  /* 0x01000100ff0877ac */ /* 0x000e620008000a00 */
[----:B---3--:R-:W-:-:S05]  /*0120*/  IMAD.WIDE R2, R10, 0x4, R2 ;  /* 0x000000040a027825 */ /* 0x008fca00078e0202 */
[----:B-----5:R-:W3:Y:S01]  /*0130*/  LDG.E R11, desc[UR4][R2.64] ;  /* 0x00000004020b7981 */ /* 0x020ee2000c1e1900 */
[----:B------:R-:W4:Y:S01]  /*0140*/  LDCU UR4, c[0x0][0x2f8] ;  /* 0x00005f00ff0477ac */ /* 0x000f220008000800 */
[----:B------:R0:W0:Y:S01]  /*0150*/  LDC.64 R12, c[0x4][R0] ;  /* 0x01000000000c7b82 */ /* 0x0000220000000a00 */
[----:B-1----:R-:W-:Y:S02]  /*0160*/  MOV R4, UR8 ;  /* 0x0000000800047c02 */ /* 0x002fe40008000f00 */
[----:B------:R-:W-:Y:S02]  /*0170*/  MOV R5, UR9 ;  /* 0x0000000900057c02 */ /* 0x000fe40008000f00 */
[----:B----4-:R-:W-:-:S04]  /*0180*/  IADD3 R6, P0, PT, R1, UR4, RZ ;  /* 0x0000000401067c10 */ /* 0x010fc8000ff1e0ff */
[----:B--2---:R-:W-:Y:S01]  /*0190*/  IADD3.X R7, PT, PT, RZ, UR6, RZ, P0, !PT ;  /* 0x00000006ff077c10 */ /* 0x004fe200087fe4ff */
[----:B0--3--:R1:W-:Y:S08]  /*01a0*/  STL.128 [R1+0x10], R8 ;  /* 0x0000100801007387 */ /* 0x0093f00000100c00 */
[----:B------:R-:W-:-:S07]  /*01b0*/  LEPC R20, `(.L_x_2) ;  /* 0x000000001014794e */ /* 0x000fce0000000000 */
[----:B-1----:R-:W-:Y:S05]  /*01c0*/  CALL.ABS.NOINC R12 ;  /* 0x000000000c007343 */ /* 0x002fea0003c00000 */
.L_x_2:
[----:B------:R-:W-:Y:S05]  /*01d0*/  EXIT ;  /* 0x000000000000794d */ /* 0x000fea0003800000 */
.L_x_3:
        /* <DEDUP_REMOVED lines=10> */
.L_x_5:


//--------------------- .nv.global.init           --------------------------
	.section	.nv.global.init,"aw",@progbits
.nv.global.init:
	.type		$str,@object
	.size		$str,($str$1 - $str)
$str:
        /*0000*/ 	.byte	0x74, 0x68, 0x72, 0x65, 0x61, 0x64, 0x5f, 0x69, 0x64, 0x20, 0x28, 0x25, 0x64, 0x20, 0x25, 0x64
        /*0010*/ 	.byte	0x29, 0x20, 0x62, 0x6c, 0x6f, 0x63, 0x6b, 0x5f, 0x69, 0x64, 0x20, 0x28, 0x25, 0x64, 0x20, 0x25
        /*0020*/ 	.byte	0x64, 0x29, 0x20, 0x63, 0x6f, 0x6f, 0x72, 0x64, 0x69, 0x6e, 0x61, 0x74, 0x65, 0x20, 0x28, 0x25
        /*0030*/ 	.byte	0x64, 0x20, 0x25, 0x64, 0x29, 0x20, 0x67, 0x6c, 0x6f, 0x62, 0x61, 0x6c, 0x20, 0x69, 0x6e, 0x64
        /*0040*/ 	.byte	0x65, 0x78, 0x20, 0x25, 0x32, 0x64, 0x20, 0x69, 0x76, 0x61, 0x6c, 0x20, 0x25, 0x32, 0x64, 0x0a
        /*0050*/ 	.byte	0x00
	.type		$str$1,@object
	.size		$str$1,(.L_1 - $str$1)
$str$1:
        /*0051*/ 	.byte	0x74, 0x68, 0x72, 0x65, 0x61, 0x64, 0x49, 0x64, 0x78, 0x3a, 0x20, 0x28, 0x25, 0x64, 0x20, 0x25
        /*0061*/ 	.byte	0x64, 0x20, 0x25, 0x64, 0x29, 0x20, 0x62, 0x6c, 0x6f, 0x63, 0x6b, 0x49, 0x64, 0x78, 0x3a, 0x20
        /*0071*/ 	.byte	0x28, 0x25, 0x64, 0x20, 0x25, 0x64, 0x20, 0x25, 0x64, 0x29, 0x20, 0x20, 0x62, 0x6c, 0x6f, 0x63
        /*0081*/ 	.byte	0x6b, 0x44, 0x69, 0x6d, 0x3a, 0x20, 0x28, 0x25, 0x64, 0x20, 0x25, 0x64, 0x20, 0x25, 0x64, 0x29
        /*0091*/ 	.byte	0x20, 0x67, 0x72, 0x69, 0x64, 0x44, 0x69, 0x6d, 0x3a, 0x20, 0x28, 0x25, 0x64, 0x20, 0x25, 0x64
        /*00a1*/ 	.byte	0x20, 0x25, 0x64, 0x29, 0x0a, 0x00
.L_1:


//--------------------- .nv.shared.reserved.0     --------------------------
	.section	.nv.shared.reserved.0,"aw",@nobits
	.weak		__nv_reservedSMEM_offset_0_alias
	.size		__nv_reservedSMEM_offset_0_alias, 0, 64
	.other		__nv_reservedSMEM_offset_0_alias,@"STO_CUDA_RESERVED_SHARED STV_DEFAULT"
__nv_reservedSMEM_offset_0_alias:
	.zero		0
	.zero		64


//--------------------- .nv.constant0._Z16checkThreadIndexv --------------------------
	.section	.nv.constant0._Z16checkThreadIndexv,"a",@progbits
	.sectionflags	@""
	.align	4
.nv.constant0._Z16checkThreadIndexv:
	.zero		896


//--------------------- .nv.constant0._Z16printThreadIndexPiii --------------------------
	.section	.nv.constant0._Z16printThreadIndexPiii,"a",@progbits
	.sectionflags	@""
	.align	4
.nv.constant0._Z16printThreadIndexPiii:
	.zero		912


//--------------------- SYMBOLS --------------------------

	.type		.nv.reservedSmem.offset0,@object
	.size		.nv.reservedSmem.offset0,0x4
	.type		vprintf,@function
